//
// Generated by NVIDIA NVVM Compiler
//
// Compiler Build ID: CL-36424714
// Cuda compilation tools, release 13.0, V13.0.88
// Based on NVVM 20.0.0
//

.version 9.0
.target sm_100
.address_size 64

	// .globl	_Z6kernelPKfS0_Pfiiii
// _ZZ6kernelPKfS0_PfiiiiE2As has been demoted
// _ZZ6kernelPKfS0_PfiiiiE2Bs has been demoted

.visible .entry _Z6kernelPKfS0_Pfiiii(
	.param .u64 .ptr .align 1 _Z6kernelPKfS0_Pfiiii_param_0,
	.param .u64 .ptr .align 1 _Z6kernelPKfS0_Pfiiii_param_1,
	.param .u64 .ptr .align 1 _Z6kernelPKfS0_Pfiiii_param_2,
	.param .u32 _Z6kernelPKfS0_Pfiiii_param_3,
	.param .u32 _Z6kernelPKfS0_Pfiiii_param_4,
	.param .u32 _Z6kernelPKfS0_Pfiiii_param_5,
	.param .u32 _Z6kernelPKfS0_Pfiiii_param_6
)
{
	.reg .pred 	%p<33>;
	.reg .b32 	%r<83>;
	.reg .b32 	%f<179>;
	.reg .b64 	%rd<29>;
	// demoted variable
	.shared .align 4 .b8 _ZZ6kernelPKfS0_PfiiiiE2As[2048];
	// demoted variable
	.shared .align 4 .b8 _ZZ6kernelPKfS0_PfiiiiE2Bs[2048];
	ld.param.u64 	%rd4, [_Z6kernelPKfS0_Pfiiii_param_2];
	ld.param.u32 	%r35, [_Z6kernelPKfS0_Pfiiii_param_4];
	ld.param.u32 	%r36, [_Z6kernelPKfS0_Pfiiii_param_5];
	ld.param.u32 	%r37, [_Z6kernelPKfS0_Pfiiii_param_6];
	cvta.to.global.u64 	%rd1, %rd4;
	mov.u32 	%r38, %tid.x;
	and.b32  	%r1, %r38, 63;
	shr.u32 	%r2, %r38, 3;
	and.b32  	%r3, %r2, 120;
	mov.u32 	%r39, %ctaid.x;
	shl.b32 	%r4, %r39, 6;
	mov.u32 	%r40, %ctaid.y;
	shl.b32 	%r5, %r40, 6;
	mov.u32 	%r6, %ctaid.z;
	and.b32  	%r78, %r38, 7;
	shr.u32 	%r80, %r38, 6;
	setp.lt.s32 	%p1, %r37, 1;
	mov.f32 	%f169, 0f00000000;
	mov.f32 	%f170, %f169;
	mov.f32 	%f171, %f169;
	mov.f32 	%f172, %f169;
	mov.f32 	%f173, %f169;
	mov.f32 	%f174, %f169;
	mov.f32 	%f175, %f169;
	mov.f32 	%f176, %f169;
	@%p1 bra 	$L__BB0_7;
	add.s32 	%r9, %r5, %r2;
	mad.lo.s32 	%r42, %r35, %r6, %r9;
	shl.b32 	%r43, %r2, 5;
	mov.u32 	%r44, _ZZ6kernelPKfS0_PfiiiiE2As;
	add.s32 	%r45, %r44, %r43;
	shl.b32 	%r46, %r78, 2;
	add.s32 	%r10, %r45, %r46;
	shl.b32 	%r47, %r80, 8;
	mov.u32 	%r48, _ZZ6kernelPKfS0_PfiiiiE2Bs;
	add.s32 	%r49, %r48, %r47;
	shl.b32 	%r50, %r1, 2;
	add.s32 	%r11, %r49, %r50;
	mad.lo.s32 	%r51, %r37, %r6, %r80;
	mad.lo.s32 	%r52, %r36, %r51, %r4;
	add.s32 	%r81, %r52, %r1;
	shl.b32 	%r13, %r36, 3;
	mad.lo.s32 	%r79, %r42, %r37, %r78;
	mov.b32 	%r82, 0;
	mov.f32 	%f169, 0f00000000;
	add.s32 	%r54, %r4, %r1;
$L__BB0_2:
	setp.ge.s32 	%p2, %r9, %r35;
	setp.ge.s32 	%p3, %r78, %r37;
	mov.f32 	%f177, 0f00000000;
	or.pred  	%p4, %p2, %p3;
	@%p4 bra 	$L__BB0_4;
	ld.param.u64 	%rd27, [_Z6kernelPKfS0_Pfiiii_param_0];
	mul.wide.s32 	%rd5, %r79, 4;
	cvta.to.global.u64 	%rd6, %rd27;
	add.s64 	%rd7, %rd6, %rd5;
	ld.global.f32 	%f177, [%rd7];
$L__BB0_4:
	setp.ge.s32 	%p5, %r54, %r36;
	st.shared.f32 	[%r10], %f177;
	setp.ge.s32 	%p6, %r80, %r37;
	mov.f32 	%f178, 0f00000000;
	or.pred  	%p7, %p6, %p5;
	@%p7 bra 	$L__BB0_6;
	ld.param.u64 	%rd28, [_Z6kernelPKfS0_Pfiiii_param_1];
	cvta.to.global.u64 	%rd8, %rd28;
	mul.wide.s32 	%rd9, %r81, 4;
	add.s64 	%rd10, %rd8, %rd9;
	ld.global.f32 	%f178, [%rd10];
$L__BB0_6:
	st.shared.f32 	[%r11], %f178;
	bar.sync 	0;
	shl.b32 	%r55, %r1, 2;
	mov.u32 	%r56, _ZZ6kernelPKfS0_PfiiiiE2Bs;
	add.s32 	%r57, %r56, %r55;
	ld.shared.f32 	%f33, [%r57];
	shl.b32 	%r58, %r3, 5;
	mov.u32 	%r59, _ZZ6kernelPKfS0_PfiiiiE2As;
	add.s32 	%r60, %r59, %r58;
	ld.shared.f32 	%f34, [%r60];
	fma.rn.f32 	%f35, %f33, %f34, %f176;
	ld.shared.f32 	%f36, [%r60+32];
	fma.rn.f32 	%f37, %f33, %f36, %f175;
	ld.shared.f32 	%f38, [%r60+64];
	fma.rn.f32 	%f39, %f33, %f38, %f174;
	ld.shared.f32 	%f40, [%r60+96];
	fma.rn.f32 	%f41, %f33, %f40, %f173;
	ld.shared.f32 	%f42, [%r60+128];
	fma.rn.f32 	%f43, %f33, %f42, %f172;
	ld.shared.f32 	%f44, [%r60+160];
	fma.rn.f32 	%f45, %f33, %f44, %f171;
	ld.shared.f32 	%f46, [%r60+192];
	fma.rn.f32 	%f47, %f33, %f46, %f170;
	ld.shared.f32 	%f48, [%r60+224];
	fma.rn.f32 	%f49, %f33, %f48, %f169;
	ld.shared.f32 	%f50, [%r57+256];
	ld.shared.f32 	%f51, [%r60+4];
	fma.rn.f32 	%f52, %f50, %f51, %f35;
	ld.shared.f32 	%f53, [%r60+36];
	fma.rn.f32 	%f54, %f50, %f53, %f37;
	ld.shared.f32 	%f55, [%r60+68];
	fma.rn.f32 	%f56, %f50, %f55, %f39;
	ld.shared.f32 	%f57, [%r60+100];
	fma.rn.f32 	%f58, %f50, %f57, %f41;
	ld.shared.f32 	%f59, [%r60+132];
	fma.rn.f32 	%f60, %f50, %f59, %f43;
	ld.shared.f32 	%f61, [%r60+164];
	fma.rn.f32 	%f62, %f50, %f61, %f45;
	ld.shared.f32 	%f63, [%r60+196];
	fma.rn.f32 	%f64, %f50, %f63, %f47;
	ld.shared.f32 	%f65, [%r60+228];
	fma.rn.f32 	%f66, %f50, %f65, %f49;
	ld.shared.f32 	%f67, [%r57+512];
	ld.shared.f32 	%f68, [%r60+8];
	fma.rn.f32 	%f69, %f67, %f68, %f52;
	ld.shared.f32 	%f70, [%r60+40];
	fma.rn.f32 	%f71, %f67, %f70, %f54;
	ld.shared.f32 	%f72, [%r60+72];
	fma.rn.f32 	%f73, %f67, %f72, %f56;
	ld.shared.f32 	%f74, [%r60+104];
	fma.rn.f32 	%f75, %f67, %f74, %f58;
	ld.shared.f32 	%f76, [%r60+136];
	fma.rn.f32 	%f77, %f67, %f76, %f60;
	ld.shared.f32 	%f78, [%r60+168];
	fma.rn.f32 	%f79, %f67, %f78, %f62;
	ld.shared.f32 	%f80, [%r60+200];
	fma.rn.f32 	%f81, %f67, %f80, %f64;
	ld.shared.f32 	%f82, [%r60+232];
	fma.rn.f32 	%f83, %f67, %f82, %f66;
	ld.shared.f32 	%f84, [%r57+768];
	ld.shared.f32 	%f85, [%r60+12];
	fma.rn.f32 	%f86, %f84, %f85, %f69;
	ld.shared.f32 	%f87, [%r60+44];
	fma.rn.f32 	%f88, %f84, %f87, %f71;
	ld.shared.f32 	%f89, [%r60+76];
	fma.rn.f32 	%f90, %f84, %f89, %f73;
	ld.shared.f32 	%f91, [%r60+108];
	fma.rn.f32 	%f92, %f84, %f91, %f75;
	ld.shared.f32 	%f93, [%r60+140];
	fma.rn.f32 	%f94, %f84, %f93, %f77;
	ld.shared.f32 	%f95, [%r60+172];
	fma.rn.f32 	%f96, %f84, %f95, %f79;
	ld.shared.f32 	%f97, [%r60+204];
	fma.rn.f32 	%f98, %f84, %f97, %f81;
	ld.shared.f32 	%f99, [%r60+236];
	fma.rn.f32 	%f100, %f84, %f99, %f83;
	ld.shared.f32 	%f101, [%r57+1024];
	ld.shared.f32 	%f102, [%r60+16];
	fma.rn.f32 	%f103, %f101, %f102, %f86;
	ld.shared.f32 	%f104, [%r60+48];
	fma.rn.f32 	%f105, %f101, %f104, %f88;
	ld.shared.f32 	%f106, [%r60+80];
	fma.rn.f32 	%f107, %f101, %f106, %f90;
	ld.shared.f32 	%f108, [%r60+112];
	fma.rn.f32 	%f109, %f101, %f108, %f92;
	ld.shared.f32 	%f110, [%r60+144];
	fma.rn.f32 	%f111, %f101, %f110, %f94;
	ld.shared.f32 	%f112, [%r60+176];
	fma.rn.f32 	%f113, %f101, %f112, %f96;
	ld.shared.f32 	%f114, [%r60+208];
	fma.rn.f32 	%f115, %f101, %f114, %f98;
	ld.shared.f32 	%f116, [%r60+240];
	fma.rn.f32 	%f117, %f101, %f116, %f100;
	ld.shared.f32 	%f118, [%r57+1280];
	ld.shared.f32 	%f119, [%r60+20];
	fma.rn.f32 	%f120, %f118, %f119, %f103;
	ld.shared.f32 	%f121, [%r60+52];
	fma.rn.f32 	%f122, %f118, %f121, %f105;
	ld.shared.f32 	%f123, [%r60+84];
	fma.rn.f32 	%f124, %f118, %f123, %f107;
	ld.shared.f32 	%f125, [%r60+116];
	fma.rn.f32 	%f126, %f118, %f125, %f109;
	ld.shared.f32 	%f127, [%r60+148];
	fma.rn.f32 	%f128, %f118, %f127, %f111;
	ld.shared.f32 	%f129, [%r60+180];
	fma.rn.f32 	%f130, %f118, %f129, %f113;
	ld.shared.f32 	%f131, [%r60+212];
	fma.rn.f32 	%f132, %f118, %f131, %f115;
	ld.shared.f32 	%f133, [%r60+244];
	fma.rn.f32 	%f134, %f118, %f133, %f117;
	ld.shared.f32 	%f135, [%r57+1536];
	ld.shared.f32 	%f136, [%r60+24];
	fma.rn.f32 	%f137, %f135, %f136, %f120;
	ld.shared.f32 	%f138, [%r60+56];
	fma.rn.f32 	%f139, %f135, %f138, %f122;
	ld.shared.f32 	%f140, [%r60+88];
	fma.rn.f32 	%f141, %f135, %f140, %f124;
	ld.shared.f32 	%f142, [%r60+120];
	fma.rn.f32 	%f143, %f135, %f142, %f126;
	ld.shared.f32 	%f144, [%r60+152];
	fma.rn.f32 	%f145, %f135, %f144, %f128;
	ld.shared.f32 	%f146, [%r60+184];
	fma.rn.f32 	%f147, %f135, %f146, %f130;
	ld.shared.f32 	%f148, [%r60+216];
	fma.rn.f32 	%f149, %f135, %f148, %f132;
	ld.shared.f32 	%f150, [%r60+248];
	fma.rn.f32 	%f151, %f135, %f150, %f134;
	ld.shared.f32 	%f152, [%r57+1792];
	ld.shared.f32 	%f153, [%r60+28];
	fma.rn.f32 	%f176, %f152, %f153, %f137;
	ld.shared.f32 	%f154, [%r60+60];
	fma.rn.f32 	%f175, %f152, %f154, %f139;
	ld.shared.f32 	%f155, [%r60+92];
	fma.rn.f32 	%f174, %f152, %f155, %f141;
	ld.shared.f32 	%f156, [%r60+124];
	fma.rn.f32 	%f173, %f152, %f156, %f143;
	ld.shared.f32 	%f157, [%r60+156];
	fma.rn.f32 	%f172, %f152, %f157, %f145;
	ld.shared.f32 	%f158, [%r60+188];
	fma.rn.f32 	%f171, %f152, %f158, %f147;
	ld.shared.f32 	%f159, [%r60+220];
	fma.rn.f32 	%f170, %f152, %f159, %f149;
	ld.shared.f32 	%f160, [%r60+252];
	fma.rn.f32 	%f169, %f152, %f160, %f151;
	bar.sync 	0;
	add.s32 	%r82, %r82, 8;
	add.s32 	%r81, %r81, %r13;
	add.s32 	%r80, %r80, 8;
	add.s32 	%r79, %r79, 8;
	add.s32 	%r78, %r78, 8;
	setp.lt.s32 	%p8, %r82, %r37;
	@%p8 bra 	$L__BB0_2;
$L__BB0_7:
	add.s32 	%r15, %r3, %r5;
	add.s32 	%r16, %r4, %r1;
	setp.lt.s32 	%p9, %r16, %r36;
	mul.lo.s32 	%r17, %r35, %r6;
	setp.lt.s32 	%p10, %r15, %r35;
	and.pred  	%p11, %p10, %p9;
	@%p11 bra 	$L__BB0_8;
	bra.uni 	$L__BB0_9;
$L__BB0_8:
	add.s32 	%r62, %r15, %r17;
	mad.lo.s32 	%r63, %r62, %r36, %r16;
	mul.wide.s32 	%rd11, %r63, 4;
	add.s64 	%rd12, %rd1, %rd11;
	st.global.f32 	[%rd12], %f176;
$L__BB0_9:
	setp.ge.s32 	%p12, %r16, %r36;
	add.s32 	%r28, %r15, 1;
	setp.ge.s32 	%p13, %r28, %r35;
	or.pred  	%p14, %p13, %p12;
	@%p14 bra 	$L__BB0_11;
	add.s32 	%r64, %r28, %r17;
	mad.lo.s32 	%r65, %r64, %r36, %r16;
	mul.wide.s32 	%rd13, %r65, 4;
	add.s64 	%rd14, %rd1, %rd13;
	st.global.f32 	[%rd14], %f175;
$L__BB0_11:
	setp.ge.s32 	%p15, %r16, %r36;
	add.s32 	%r29, %r15, 2;
	setp.ge.s32 	%p16, %r29, %r35;
	or.pred  	%p17, %p16, %p15;
	@%p17 bra 	$L__BB0_13;
	add.s32 	%r66, %r29, %r17;
	mad.lo.s32 	%r67, %r66, %r36, %r16;
	mul.wide.s32 	%rd15, %r67, 4;
	add.s64 	%rd16, %rd1, %rd15;
	st.global.f32 	[%rd16], %f174;
$L__BB0_13:
	setp.ge.s32 	%p18, %r16, %r36;
	add.s32 	%r30, %r15, 3;
	setp.ge.s32 	%p19, %r30, %r35;
	or.pred  	%p20, %p19, %p18;
	@%p20 bra 	$L__BB0_15;
	add.s32 	%r68, %r30, %r17;
	mad.lo.s32 	%r69, %r68, %r36, %r16;
	mul.wide.s32 	%rd17, %r69, 4;
	add.s64 	%rd18, %rd1, %rd17;
	st.global.f32 	[%rd18], %f173;
$L__BB0_15:
	setp.ge.s32 	%p21, %r16, %r36;
	add.s32 	%r31, %r15, 4;
	setp.ge.s32 	%p22, %r31, %r35;
	or.pred  	%p23, %p22, %p21;
	@%p23 bra 	$L__BB0_17;
	add.s32 	%r70, %r31, %r17;
	mad.lo.s32 	%r71, %r70, %r36, %r16;
	mul.wide.s32 	%rd19, %r71, 4;
	add.s64 	%rd20, %rd1, %rd19;
	st.global.f32 	[%rd20], %f172;
$L__BB0_17:
	setp.ge.s32 	%p24, %r16, %r36;
	add.s32 	%r32, %r15, 5;
	setp.ge.s32 	%p25, %r32, %r35;
	or.pred  	%p26, %p25, %p24;
	@%p26 bra 	$L__BB0_19;
	add.s32 	%r72, %r32, %r17;
	mad.lo.s32 	%r73, %r72, %r36, %r16;
	mul.wide.s32 	%rd21, %r73, 4;
	add.s64 	%rd22, %rd1, %rd21;
	st.global.f32 	[%rd22], %f171;
$L__BB0_19:
	setp.ge.s32 	%p27, %r16, %r36;
	add.s32 	%r33, %r15, 6;
	setp.ge.s32 	%p28, %r33, %r35;
	or.pred  	%p29, %p28, %p27;
	@%p29 bra 	$L__BB0_21;
	add.s32 	%r74, %r33, %r17;
	mad.lo.s32 	%r75, %r74, %r36, %r16;
	mul.wide.s32 	%rd23, %r75, 4;
	add.s64 	%rd24, %rd1, %rd23;
	st.global.f32 	[%rd24], %f170;
$L__BB0_21:
	setp.ge.s32 	%p30, %r16, %r36;
	add.s32 	%r34, %r15, 7;
	setp.ge.s32 	%p31, %r34, %r35;
	or.pred  	%p32, %p31, %p30;
	@%p32 bra 	$L__BB0_23;
	add.s32 	%r76, %r34, %r17;
	mad.lo.s32 	%r77, %r76, %r36, %r16;
	mul.wide.s32 	%rd25, %r77, 4;
	add.s64 	%rd26, %rd1, %rd25;
	st.global.f32 	[%rd26], %f169;
$L__BB0_23:
	ret;

}


// ===== COMPILED SASS (sm_100) =====

	.target	sm_100

	.elftype	@"ET_EXEC"


//--------------------- .note.nv.tkinfo           --------------------------
	.section	.note.nv.tkinfo,"",@"SHT_NOTE"
	.sectionflags	@"SHF_NOTE_NV_TKINFO"
	.tkinfo
        /*0018*/ 	.word	0x00000002
        /*0030*/ 	.string	""
        /*0030*/ 	.string	"ptxas"
        /*0030*/ 	.string	"Cuda compilation tools, release 13.0, V13.0.88"
        /*0030*/ 	.string	"Build cuda_13.0.r13.0/compiler.36424714_0"
        /*0030*/ 	.string	"-arch sm_100 -m 64 "



//--------------------- .note.nv.cuinfo           --------------------------
	.section	.note.nv.cuinfo,"",@"SHT_NOTE"
	.sectionflags	@"SHF_NOTE_NV_CUINFO"
        /*0018*/ 	.short	0x0002
        /*001a*/ 	.short	0x0064
        /*001c*/ 	.short	0x0082
	.zero		2


//--------------------- .nv.info                  --------------------------
	.section	.nv.info,"",@"SHT_CUDA_INFO"
	.align	4


	//----- nvinfo : EIATTR_REGCOUNT
	.align		4
        /*0000*/ 	.byte	0x04, 0x2f
        /*0002*/ 	.short	(.L_1 - .L_0)
	.align		4
.L_0:
        /*0004*/ 	.word	index@(_Z6kernelPKfS0_Pfiiii)
        /*0008*/ 	.word	0x0000002c


	//----- nvinfo : EIATTR_FRAME_SIZE
	.align		4
.L_1:
        /*000c*/ 	.byte	0x04, 0x11
        /*000e*/ 	.short	(.L_3 - .L_2)
	.align		4
.L_2:
        /*0010*/ 	.word	index@(_Z6kernelPKfS0_Pfiiii)
        /*0014*/ 	.word	0x00000000


	//----- nvinfo : EIATTR_MIN_STACK_SIZE
	.align		4
.L_3:
        /*0018*/ 	.byte	0x04, 0x12
        /*001a*/ 	.short	(.L_5 - .L_4)
	.align		4
.L_4:
        /*001c*/ 	.word	index@(_Z6kernelPKfS0_Pfiiii)
        /*0020*/ 	.word	0x00000000
.L_5:


//--------------------- .nv.compat                --------------------------
	.section	.nv.compat,"",@"SHT_CUDA_COMPAT_INFO"
	.align	4
        /*0000*/ 	.byte	0x02, 0x09, 0x00, 0x00, 0x02, 0x02, 0x01, 0x00, 0x02, 0x05, 0x05, 0x00, 0x03, 0x07, 0x01, 0x01
        /*0010*/ 	.byte	0x02, 0x03, 0x00, 0x00, 0x02, 0x06, 0x01, 0x00, 0x04, 0x0b, 0x08, 0x00, 0x09, 0x00, 0x00, 0x00
        /*0020*/ 	.byte	0x00, 0x00, 0x00, 0x00


//--------------------- .nv.info._Z6kernelPKfS0_Pfiiii --------------------------
	.section	.nv.info._Z6kernelPKfS0_Pfiiii,"",@"SHT_CUDA_INFO"
	.sectionflags	@""
	.align	4


	//----- nvinfo : EIATTR_CUDA_API_VERSION
	.align		4
        /*0000*/ 	.byte	0x04, 0x37
        /*0002*/ 	.short	(.L_7 - .L_6)
.L_6:
        /*0004*/ 	.word	0x00000082


	//----- nvinfo : EIATTR_KPARAM_INFO
	.align		4
.L_7:
        /*0008*/ 	.byte	0x04, 0x17
        /*000a*/ 	.short	(.L_9 - .L_8)
.L_8:
        /*000c*/ 	.word	0x00000000
        /*0010*/ 	.short	0x0006
        /*0012*/ 	.short	0x0024
        /*0014*/ 	.byte	0x00, 0xf0, 0x11, 0x00


	//----- nvinfo : EIATTR_KPARAM_INFO
	.align		4
.L_9:
        /*0018*/ 	.byte	0x04, 0x17
        /*001a*/ 	.short	(.L_11 - .L_10)
.L_10:
        /*001c*/ 	.word	0x00000000
        /*0020*/ 	.short	0x0005
        /*0022*/ 	.short	0x0020
        /*0024*/ 	.byte	0x00, 0xf0, 0x11, 0x00


	//----- nvinfo : EIATTR_KPARAM_INFO
	.align		4
.L_11:
        /*0028*/ 	.byte	0x04, 0x17
        /*002a*/ 	.short	(.L_13 - .L_12)
.L_12:
        /*002c*/ 	.word	0x00000000
        /*0030*/ 	.short	0x0004
        /*0032*/ 	.short	0x001c
        /*0034*/ 	.byte	0x00, 0xf0, 0x11, 0x00


	//----- nvinfo : EIATTR_KPARAM_INFO
	.align		4
.L_13:
        /*0038*/ 	.byte	0x04, 0x17
        /*003a*/ 	.short	(.L_15 - .L_14)
.L_14:
        /*003c*/ 	.word	0x00000000
        /*0040*/ 	.short	0x0003
        /*0042*/ 	.short	0x0018
        /*0044*/ 	.byte	0x00, 0xf0, 0x11, 0x00


	//----- nvinfo : EIATTR_KPARAM_INFO
	.align		4
.L_15:
        /*0048*/ 	.byte	0x04, 0x17
        /*004a*/ 	.short	(.L_17 - .L_16)
.L_16:
        /*004c*/ 	.word	0x00000000
        /*0050*/ 	.short	0x0002
        /*0052*/ 	.short	0x0010
        /*0054*/ 	.byte	0x00, 0xf5, 0x21, 0x00


	//----- nvinfo : EIATTR_KPARAM_INFO
	.align		4
.L_17:
        /*0058*/ 	.byte	0x04, 0x17
        /*005a*/ 	.short	(.L_19 - .L_18)
.L_18:
        /*005c*/ 	.word	0x00000000
        /*0060*/ 	.short	0x0001
        /*0062*/ 	.short	0x0008
        /*0064*/ 	.byte	0x00, 0xf5, 0x21, 0x00


	//----- nvinfo : EIATTR_KPARAM_INFO
	.align		4
.L_19:
        /*0068*/ 	.byte	0x04, 0x17
        /*006a*/ 	.short	(.L_21 - .L_20)
.L_20:
        /*006c*/ 	.word	0x00000000
        /*0070*/ 	.short	0x0000
        /*0072*/ 	.short	0x0000
        /*0074*/ 	.byte	0x00, 0xf5, 0x21, 0x00


	//----- nvinfo : EIATTR_SPARSE_MMA_MASK
	.align		4
.L_21:
        /*0078*/ 	.byte	0x03, 0x50
        /*007a*/ 	.short	0x0000


	//----- nvinfo : EIATTR_MAXREG_COUNT
	.align		4
        /*007c*/ 	.byte	0x03, 0x1b
        /*007e*/ 	.short	0x00ff


	//----- nvinfo : EIATTR_NUM_BARRIERS
	.align		4
        /*0080*/ 	.byte	0x02, 0x4c
        /*0082*/ 	.byte	0x01
	.zero		1


	//----- nvinfo : EIATTR_MERCURY_ISA_VERSION
	.align		4
        /*0084*/ 	.byte	0x03, 0x5f
        /*0086*/ 	.short	0x0101


	//----- nvinfo : EIATTR_VRC_CTA_INIT_COUNT
	.align		4
        /*0088*/ 	.byte	0x02, 0x4a
	.zero		1
	.zero		1


	//----- nvinfo : EIATTR_EXIT_INSTR_OFFSETS
	.align		4
        /*008c*/ 	.byte	0x04, 0x1c
        /*008e*/ 	.short	(.L_23 - .L_22)


	//   ....[0]....
.L_22:
        /*0090*/ 	.word	0x00000d70


	//   ....[1]....
        /*0094*/ 	.word	0x00000dd0


	//----- nvinfo : EIATTR_CBANK_PARAM_SIZE
	.align		4
.L_23:
        /*0098*/ 	.byte	0x03, 0x19
        /*009a*/ 	.short	0x0028


	//----- nvinfo : EIATTR_PARAM_CBANK
	.align		4
        /*009c*/ 	.byte	0x04, 0x0a
        /*009e*/ 	.short	(.L_25 - .L_24)
	.align		4
.L_24:
        /*00a0*/ 	.word	index@(.nv.constant0._Z6kernelPKfS0_Pfiiii)
        /*00a4*/ 	.short	0x0380
        /*00a6*/ 	.short	0x0028


	//----- nvinfo : EIATTR_SW_WAR
	.align		4
.L_25:
        /*00a8*/ 	.byte	0x04, 0x36
        /*00aa*/ 	.short	(.L_27 - .L_26)
.L_26:
        /*00ac*/ 	.word	0x00000008
.L_27:


//--------------------- .nv.callgraph             --------------------------
	.section	.nv.callgraph,"",@"SHT_CUDA_CALLGRAPH"
	.align	4
	.sectionentsize	8
	.align		4
        /*0000*/ 	.word	0x00000000
	.align		4
        /*0004*/ 	.word	0xffffffff
	.align		4
        /*0008*/ 	.word	0x00000000
	.align		4
        /*000c*/ 	.word	0xfffffffe
	.align		4
        /*0010*/ 	.word	0x00000000
	.align		4
        /*0014*/ 	.word	0xfffffffd
	.align		4
        /*0018*/ 	.word	0x00000000
	.align		4
        /*001c*/ 	.word	0xfffffffc


//--------------------- .text._Z6kernelPKfS0_Pfiiii --------------------------
	.section	.text._Z6kernelPKfS0_Pfiiii,"ax",@progbits
	.align	128
        .global         _Z6kernelPKfS0_Pfiiii
        .type           _Z6kernelPKfS0_Pfiiii,@function
        .size           _Z6kernelPKfS0_Pfiiii,(.L_x_3 - _Z6kernelPKfS0_Pfiiii)
        .other          _Z6kernelPKfS0_Pfiiii,@"STO_CUDA_ENTRY STV_DEFAULT"
_Z6kernelPKfS0_Pfiiii:
.text._Z6kernelPKfS0_Pfiiii:
[----:B------:R-:W-:Y:S08]  /*0000*/  LDC R1, c[0x0][0x37c] ;  /* 0x0000df00ff017b82 */ /* 0x000ff00000000800 */
[----:B------:R-:W0:Y:S01]  /*0010*/  LDC R26, c[0x0][0x3a4] ;  /* 0x0000e900ff1a7b82 */ /* 0x000e220000000800 */
[----:B------:R-:W1:Y:S01]  /*0020*/  S2R R29, SR_TID.X ;  /* 0x00000000001d7919 */ /* 0x000e620000002100 */
[----:B------:R-:W2:Y:S01]  /*0030*/  LDCU.64 UR8, c[0x0][0x358] ;  /* 0x00006b00ff0877ac */ /* 0x000ea20008000a00 */
[----:B------:R-:W-:Y:S01]  /*0040*/  HFMA2 R36, -RZ, RZ, 0, 0 ;  /* 0x00000000ff247431 */ /* 0x000fe200000001ff */
[----:B------:R-:W-:Y:S01]  /*0050*/  CS2R R40, SRZ ;  /* 0x0000000000287805 */ /* 0x000fe2000001ff00 */
[----:B------:R-:W3:Y:S01]  /*0060*/  S2R R0, SR_CTAID.Y ;  /* 0x0000000000007919 */ /* 0x000ee20000002600 */
[----:B------:R-:W-:-:S02]  /*0070*/  MOV R39, RZ ;  /* 0x000000ff00277202 */ /* 0x000fc40000000f00 */
[----:B------:R-:W-:Y:S01]  /*0080*/  CS2R R20, SRZ ;  /* 0x0000000000147805 */ /* 0x000fe2000001ff00 */
[----:B------:R-:W4:Y:S01]  /*0090*/  S2UR UR5, SR_CTAID.X ;  /* 0x00000000000579c3 */ /* 0x000f220000002500 */
[----:B------:R-:W-:-:S07]  /*00a0*/  CS2R R22, SRZ ;  /* 0x0000000000167805 */ /* 0x000fce000001ff00 */
[----:B------:R-:W0:Y:S02]  /*00b0*/  S2UR UR10, SR_CTAID.Z ;  /* 0x00000000000a79c3 */ /* 0x000e240000002700 */
[----:B0-----:R-:W-:Y:S01]  /*00c0*/  ISETP.GE.AND P0, PT, R26, 0x1, PT ;  /* 0x000000011a00780c */ /* 0x001fe20003f06270 */
[----:B----4-:R-:W-:Y:S01]  /*00d0*/  USHF.L.U32 UR5, UR5, 0x6, URZ ;  /* 0x0000000605057899 */ /* 0x010fe200080006ff */
[----:B-1----:R-:W-:Y:S02]  /*00e0*/  SHF.R.U32.HI R3, RZ, 0x3, R29 ;  /* 0x00000003ff037819 */ /* 0x002fe4000001161d */
[----:B------:R-:W-:Y:S02]  /*00f0*/  LOP3.LUT R25, R29, 0x3f, RZ, 0xc0, !PT ;  /* 0x0000003f1d197812 */ /* 0x000fe400078ec0ff */
[----:B------:R-:W-:-:S07]  /*0100*/  LOP3.LUT R24, R3, 0x78, RZ, 0xc0, !PT ;  /* 0x0000007803187812 */ /* 0x000fce00078ec0ff */
[----:B--23--:R-:W-:Y:S05]  /*0110*/  @!P0 BRA `(.L_x_0) ;  /* 0x0000000800248947 */ /* 0x00cfea0003800000 */
[----:B------:R-:W0:Y:S01]  /*0120*/  S2UR UR7, SR_CgaCtaId ;  /* 0x00000000000779c3 */ /* 0x000e220000008800 */
[----:B------:R-:W-:Y:S01]  /*0130*/  UMOV UR4, 0x400 ;  /* 0x0000040000047882 */ /* 0x000fe20000000000 */
[----:B------:R-:W-:Y:S01]  /*0140*/  LOP3.LUT R30, R29, 0x7, RZ, 0xc0, !PT ;  /* 0x000000071d1e7812 */ /* 0x000fe200078ec0ff */
[----:B------:R-:W-:Y:S01]  /*0150*/  UIADD3 UR6, UPT, UPT, UR4, 0x800, URZ ;  /* 0x0000080004067890 */ /* 0x000fe2000fffe0ff */
[----:B------:R-:W-:Y:S01]  /*0160*/  SHF.R.U32.HI R29, RZ, 0x6, R29 ;  /* 0x00000006ff1d7819 */ /* 0x000fe2000001161d */
[----:B------:R-:W1:Y:S01]  /*0170*/  LDCU UR12, c[0x0][0x39c] ;  /* 0x00007380ff0c77ac */ /* 0x000e620008000800 */
[----:B------:R-:W-:Y:S02]  /*0180*/  IADD3 R4, PT, PT, R25, UR5, RZ ;  /* 0x0000000519047c10 */ /* 0x000fe4000fffe0ff */
[----:B------:R-:W2:Y:S01]  /*0190*/  LDC R7, c[0x0][0x3a0] ;  /* 0x0000e800ff077b82 */ /* 0x000ea20000000800 */
[----:B------:R-:W-:Y:S01]  /*01a0*/  IMAD R2, R26, UR10, R29 ;  /* 0x0000000a1a027c24 */ /* 0x000fe2000f8e021d */
[----:B------:R-:W-:Y:S01]  /*01b0*/  LEA R28, R0, R3, 0x6 ;  /* 0x00000003001c7211 */ /* 0x000fe200078e30ff */
[----:B------:R-:W3:Y:S01]  /*01c0*/  LDCU UR11, c[0x0][0x3a4] ;  /* 0x00007480ff0b77ac */ /* 0x000ee20008000800 */
[----:B------:R-:W-:-:S04]  /*01d0*/  MOV R36, RZ ;  /* 0x000000ff00247202 */ /* 0x000fc80000000f00 */
[----:B------:R-:W4:Y:S01]  /*01e0*/  LDC R5, c[0x0][0x39c] ;  /* 0x0000e700ff057b82 */ /* 0x000f220000000800 */
[----:B0-----:R-:W-:Y:S02]  /*01f0*/  ULEA UR4, UR7, UR4, 0x18 ;  /* 0x0000000407047291 */ /* 0x001fe4000f8ec0ff */
[----:B------:R-:W-:-:S04]  /*0200*/  ULEA UR6, UR7, UR6, 0x18 ;  /* 0x0000000607067291 */ /* 0x000fc8000f8ec0ff */
[----:B------:R-:W-:Y:S02]  /*0210*/  LEA R3, R3, UR4, 0x5 ;  /* 0x0000000403037c11 */ /* 0x000fe4000f8e28ff */
[-C--:B--2---:R-:W-:Y:S01]  /*0220*/  ISETP.GE.AND P1, PT, R4, R7.reuse, PT ;  /* 0x000000070400720c */ /* 0x084fe20003f26270 */
[----:B------:R-:W-:Y:S01]  /*0230*/  IMAD R6, R2, R7, UR5 ;  /* 0x0000000502067e24 */ /* 0x000fe2000f8e0207 */
[----:B------:R-:W-:Y:S02]  /*0240*/  LEA R4, R29, UR6, 0x8 ;  /* 0x000000061d047c11 */ /* 0x000fe4000f8e40ff */
[----:B------:R-:W-:Y:S02]  /*0250*/  LEA R2, R30, R3, 0x2 ;  /* 0x000000031e027211 */ /* 0x000fe400078e10ff */
[----:B------:R-:W-:Y:S01]  /*0260*/  IADD3 R27, PT, PT, R25, R6, RZ ;  /* 0x00000006191b7210 */ /* 0x000fe20007ffe0ff */
[----:B----4-:R-:W-:Y:S01]  /*0270*/  IMAD R5, R5, UR10, R28 ;  /* 0x0000000a05057c24 */ /* 0x010fe2000f8e021c */
[----:B------:R-:W-:-:S02]  /*0280*/  LEA R3, R25, R4, 0x2 ;  /* 0x0000000419037211 */ /* 0x000fc400078e10ff */
[----:B------:R-:W-:Y:S01]  /*0290*/  LEA R25, R25, UR6, 0x2 ;  /* 0x0000000619197c11 */ /* 0x000fe2000f8e10ff */
[----:B------:R-:W-:Y:S01]  /*02a0*/  IMAD R26, R5, R26, R30 ;  /* 0x0000001a051a7224 */ /* 0x000fe200078e021e */
[----:B------:R-:W-:Y:S01]  /*02b0*/  LEA R24, R24, UR4, 0x5 ;  /* 0x0000000418187c11 */ /* 0x000fe2000f8e28ff */
[----:B-1-3--:R-:W-:-:S06]  /*02c0*/  UMOV UR4, URZ ;  /* 0x000000ff00047c82 */ /* 0x00afcc0008000000 */
.L_x_1:
[----:B------:R-:W-:Y:S02]  /*02d0*/  ISETP.GE.AND P0, PT, R30, UR11, PT ;  /* 0x0000000b1e007c0c */ /* 0x000fe4000bf06270 */
[----:B------:R-:W-:Y:S02]  /*02e0*/  CS2R R14, SRZ ;  /* 0x00000000000e7805 */ /* 0x000fe4000001ff00 */
[----:B------:R-:W-:Y:S02]  /*02f0*/  ISETP.GE.OR P2, PT, R29, UR11, P1 ;  /* 0x0000000b1d007c0c */ /* 0x000fe40008f46670 */
[----:B------:R-:W-:-:S11]  /*0300*/  ISETP.GE.OR P0, PT, R28, UR12, P0 ;  /* 0x0000000c1c007c0c */ /* 0x000fd60008706670 */
[----:B------:R-:W0:Y:S08]  /*0310*/  @!P2 LDC.64 R4, c[0x0][0x388] ;  /* 0x0000e200ff04ab82 */ /* 0x000e300000000a00 */
[----:B------:R-:W1:Y:S01]  /*0320*/  @!P0 LDC.64 R6, c[0x0][0x380] ;  /* 0x0000e000ff068b82 */ /* 0x000e620000000a00 */
[----:B0-----:R-:W-:-:S05]  /*0330*/  @!P2 IMAD.WIDE R12, R27, 0x4, R4 ;  /* 0x000000041b0ca825 */ /* 0x001fca00078e0204 */
[----:B------:R-:W2:Y:S01]  /*0340*/  @!P2 LDG.E R14, desc[UR8][R12.64] ;  /* 0x000000080c0ea981 */ /* 0x000ea2000c1e1900 */
[----:B-1----:R-:W-:-:S05]  /*0350*/  @!P0 IMAD.WIDE R6, R26, 0x4, R6 ;  /* 0x000000041a068825 */ /* 0x002fca00078e0206 */
[----:B------:R-:W3:Y:S01]  /*0360*/  @!P0 LDG.E R15, desc[UR8][R6.64] ;  /* 0x00000008060f8981 */ /* 0x000ee2000c1e1900 */
[----:B------:R-:W-:-:S04]  /*0370*/  UIADD3 UR4, UPT, UPT, UR4, 0x8, URZ ;  /* 0x0000000804047890 */ /* 0x000fc8000fffe0ff */
[----:B------:R-:W-:Y:S01]  /*0380*/  UISETP.GE.AND UP0, UPT, UR4, UR11, UPT ;  /* 0x0000000b0400728c */ /* 0x000fe2000bf06270 */
[----:B------:R-:W-:Y:S02]  /*0390*/  IADD3 R29, PT, PT, R29, 0x8, RZ ;  /* 0x000000081d1d7810 */ /* 0x000fe40007ffe0ff */
[----:B------:R-:W-:Y:S02]  /*03a0*/  IADD3 R30, PT, PT, R30, 0x8, RZ ;  /* 0x000000081e1e7810 */ /* 0x000fe40007ffe0ff */
[----:B------:R-:W-:Y:S01]  /*03b0*/  IADD3 R26, PT, PT, R26, 0x8, RZ ;  /* 0x000000081a1a7810 */ /* 0x000fe20007ffe0ff */
[----:B---3--:R-:W-:Y:S04]  /*03c0*/  STS [R2], R15 ;  /* 0x0000000f02007388 */ /* 0x008fe80000000800 */
[----:B--2---:R-:W-:Y:S01]  /*03d0*/  STS [R3], R14 ;  /* 0x0000000e03007388 */ /* 0x004fe20000000800 */
[----:B------:R-:W-:Y:S06]  /*03e0*/  BAR.SYNC.DEFER_BLOCKING 0x0 ;  /* 0x0000000000007b1d */ /* 0x000fec0000010000 */
[----:B------:R-:W-:Y:S04]  /*03f0*/  LDS R35, [R25] ;  /* 0x0000000019237984 */ /* 0x000fe80000000800 */
[----:B------:R-:W0:Y:S04]  /*0400*/  LDS.128 R4, [R24+0x40] ;  /* 0x0000400018047984 */ /* 0x000e280000000c00 */
[----:B------:R-:W1:Y:S04]  /*0410*/  LDS.128 R16, [R24+0x20] ;  /* 0x0000200018107984 */ /* 0x000e680000000c00 */
[----:B------:R-:W2:Y:S04]  /*0420*/  LDS R33, [R25+0x100] ;  /* 0x0001000019217984 */ /* 0x000ea80000000800 */
[----:B------:R-:W3:Y:S04]  /*0430*/  LDS.128 R8, [R24] ;  /* 0x0000000018087984 */ /* 0x000ee80000000c00 */
[----:B------:R-:W4:Y:S04]  /*0440*/  LDS R37, [R25+0x200] ;  /* 0x0002000019257984 */ /* 0x000f280000000800 */
[----:B------:R-:W5:Y:S04]  /*0450*/  LDS.128 R12, [R24+0x60] ;  /* 0x00006000180c7984 */ /* 0x000f680000000c00 */
[----:B------:R-:W5:Y:S01]  /*0460*/  LDS R31, [R25+0x300] ;  /* 0x00030000191f7984 */ /* 0x000f620000000800 */
[C---:B0-----:R-:W-:Y:S01]  /*0470*/  FFMA R4, R35.reuse, R4, R20 ;  /* 0x0000000423047223 */ /* 0x041fe20000000014 */
[----:B-1----:R-:W-:-:S03]  /*0480*/  FFMA R16, R35, R16, R22 ;  /* 0x0000001023107223 */ /* 0x002fc60000000016 */
[C---:B--2---:R-:W-:Y:S01]  /*0490*/  FFMA R4, R33.reuse, R5, R4 ;  /* 0x0000000521047223 */ /* 0x044fe20000000004 */
[----:B------:R-:W-:Y:S01]  /*04a0*/  FFMA R17, R33, R17, R16 ;  /* 0x0000001121117223 */ /* 0x000fe20000000010 */
[----:B---3--:R-:W-:Y:S02]  /*04b0*/  FFMA R8, R35, R8, R23 ;  /* 0x0000000823087223 */ /* 0x008fe40000000017 */
[----:B----4-:R-:W-:Y:S02]  /*04c0*/  FFMA R6, R37, R6, R4 ;  /* 0x0000000625067223 */ /* 0x010fe40000000004 */
[----:B------:R-:W-:Y:S01]  /*04d0*/  FFMA R8, R33, R9, R8 ;  /* 0x0000000921087223 */ /* 0x000fe20000000008 */
[----:B------:R-:W-:Y:S01]  /*04e0*/  FFMA R18, R37, R18, R17 ;  /* 0x0000001225127223 */ /* 0x000fe20000000011 */
[----:B-----5:R-:W-:Y:S02]  /*04f0*/  FFMA R4, R35, R12, R21 ;  /* 0x0000000c23047223 */ /* 0x020fe40000000015 */
[----:B------:R-:W0:Y:S01]  /*0500*/  LDS.128 R20, [R24+0xa0] ;  /* 0x0000a00018147984 */ /* 0x000e220000000c00 */
[----:B------:R-:W-:Y:S01]  /*0510*/  FFMA R8, R37, R10, R8 ;  /* 0x0000000a25087223 */ /* 0x000fe20000000008 */
[----:B------:R-:W-:Y:S01]  /*0520*/  FFMA R4, R33, R13, R4 ;  /* 0x0000000d21047223 */ /* 0x000fe20000000004 */
[----:B------:R-:W-:-:S02]  /*0530*/  FFMA R34, R31, R19, R18 ;  /* 0x000000131f227223 */ /* 0x000fc40000000012 */
[----:B------:R-:W1:Y:S01]  /*0540*/  LDS.128 R16, [R24+0x80] ;  /* 0x0000800018107984 */ /* 0x000e620000000c00 */
[C---:B------:R-:W-:Y:S01]  /*0550*/  FFMA R32, R31.reuse, R11, R8 ;  /* 0x0000000b1f207223 */ /* 0x040fe20000000008 */
[----:B------:R-:W-:Y:S01]  /*0560*/  FFMA R38, R31, R7, R6 ;  /* 0x000000071f267223 */ /* 0x000fe20000000006 */
[----:B------:R-:W-:Y:S01]  /*0570*/  FFMA R14, R37, R14, R4 ;  /* 0x0000000e250e7223 */ /* 0x000fe20000000004 */
[----:B------:R-:W2:Y:S04]  /*0580*/  LDS.128 R8, [R24+0xc0] ;  /* 0x0000c00018087984 */ /* 0x000ea80000000c00 */
[----:B------:R-:W3:Y:S01]  /*0590*/  LDS.128 R4, [R24+0xe0] ;  /* 0x0000e00018047984 */ /* 0x000ee20000000c00 */
[----:B0-----:R-:W-:-:S04]  /*05a0*/  FFMA R20, R35, R20, R41 ;  /* 0x0000001423147223 */ /* 0x001fc80000000029 */
[----:B------:R-:W-:Y:S01]  /*05b0*/  FFMA R21, R33, R21, R20 ;  /* 0x0000001521157223 */ /* 0x000fe20000000014 */
[----:B-1----:R-:W-:-:S03]  /*05c0*/  FFMA R12, R35, R16, R39 ;  /* 0x00000010230c7223 */ /* 0x002fc60000000027 */
[----:B------:R-:W-:Y:S01]  /*05d0*/  FFMA R22, R37, R22, R21 ;  /* 0x0000001625167223 */ /* 0x000fe20000000015 */
[----:B------:R-:W-:Y:S01]  /*05e0*/  FFMA R12, R33, R17, R12 ;  /* 0x00000011210c7223 */ /* 0x000fe2000000000c */
[C---:B--2---:R-:W-:Y:S01]  /*05f0*/  FFMA R40, R35.reuse, R8, R40 ;  /* 0x0000000823287223 */ /* 0x044fe20000000028 */
[----:B---3--:R-:W-:Y:S02]  /*0600*/  FFMA R4, R35, R4, R36 ;  /* 0x0000000423047223 */ /* 0x008fe40000000024 */
[----:B------:R-:W-:Y:S01]  /*0610*/  FFMA R12, R37, R18, R12 ;  /* 0x00000012250c7223 */ /* 0x000fe2000000000c */
[----:B------:R-:W-:Y:S01]  /*0620*/  FFMA R40, R33, R9, R40 ;  /* 0x0000000921287223 */ /* 0x000fe20000000028 */
[----:B------:R-:W-:Y:S01]  /*0630*/  FFMA R35, R31, R23, R22 ;  /* 0x000000171f237223 */ /* 0x000fe20000000016 */
[----:B------:R-:W-:Y:S01]  /*0640*/  FFMA R5, R33, R5, R4 ;  /* 0x0000000521057223 */ /* 0x000fe20000000004 */
[----:B------:R-:W-:Y:S01]  /*0650*/  LDS.128 R20, [R24+0x10] ;  /* 0x0000100018147984 */ /* 0x000fe20000000c00 */
[----:B------:R-:W-:-:S03]  /*0660*/  FFMA R39, R31, R19, R12 ;  /* 0x000000131f277223 */ /* 0x000fc6000000000c */
[----:B------:R-:W0:Y:S04]  /*0670*/  LDS R33, [R25+0x400] ;  /* 0x0004000019217984 */ /* 0x000e280000000800 */
[----:B------:R-:W1:Y:S01]  /*0680*/  LDS.128 R16, [R24+0x30] ;  /* 0x0000300018107984 */ /* 0x000e620000000c00 */
[C---:B------:R-:W-:Y:S01]  /*0690*/  FFMA R6, R37.reuse, R6, R5 ;  /* 0x0000000625067223 */ /* 0x040fe20000000005 */
[----:B------:R-:W-:-:S03]  /*06a0*/  FFMA R10, R37, R10, R40 ;  /* 0x0000000a250a7223 */ /* 0x000fc60000000028 */
[C---:B------:R-:W-:Y:S02]  /*06b0*/  FFMA R36, R31.reuse, R7, R6 ;  /* 0x000000071f247223 */ /* 0x040fe40000000006 */
[----:B------:R-:W2:Y:S01]  /*06c0*/  LDS.128 R4, [R24+0x70] ;  /* 0x0000700018047984 */ /* 0x000ea20000000c00 */
[C---:B------:R-:W-:Y:S01]  /*06d0*/  FFMA R8, R31.reuse, R15, R14 ;  /* 0x0000000f1f087223 */ /* 0x040fe2000000000e */
[----:B------:R-:W-:Y:S02]  /*06e0*/  FFMA R37, R31, R11, R10 ;  /* 0x0000000b1f257223 */ /* 0x000fe4000000000a */
[----:B------:R-:W3:Y:S04]  /*06f0*/  LDS R31, [R25+0x500] ;  /* 0x00050000191f7984 */ /* 0x000ee80000000800 */
[----:B------:R-:W4:Y:S01]  /*0700*/  LDS.128 R12, [R24+0x50] ;  /* 0x00005000180c7984 */ /* 0x000f220000000c00 */
[----:B0-----:R-:W-:-:S03]  /*0710*/  FFMA R20, R33, R20, R32 ;  /* 0x0000001421147223 */ /* 0x001fc60000000020 */
[----:B------:R-:W0:Y:S01]  /*0720*/  LDS R32, [R25+0x600] ;  /* 0x0006000019207984 */ /* 0x000e220000000800 */
[----:B-1----:R-:W-:-:S03]  /*0730*/  FFMA R16, R33, R16, R34 ;  /* 0x0000001021107223 */ /* 0x002fc60000000022 */
[----:B------:R-:W1:Y:S01]  /*0740*/  LDS R34, [R25+0x700] ;  /* 0x0007000019227984 */ /* 0x000e620000000800 */
[----:B--2---:R-:W-:-:S03]  /*0750*/  FFMA R4, R33, R4, R8 ;  /* 0x0000000421047223 */ /* 0x004fc60000000008 */
[----:B------:R-:W2:Y:S01]  /*0760*/  LDS.128 R8, [R24+0x90] ;  /* 0x0000900018087984 */ /* 0x000ea20000000c00 */
[C---:B---3--:R-:W-:Y:S01]  /*0770*/  FFMA R21, R31.reuse, R21, R20 ;  /* 0x000000151f157223 */ /* 0x048fe20000000014 */
[----:B------:R-:W-:Y:S01]  /*0780*/  FFMA R5, R31, R5, R4 ;  /* 0x000000051f057223 */ /* 0x000fe20000000004 */
[----:B----4-:R-:W-:Y:S01]  /*0790*/  FFMA R12, R33, R12, R38 ;  /* 0x0000000c210c7223 */ /* 0x010fe20000000026 */
[----:B------:R-:W-:-:S03]  /*07a0*/  FFMA R17, R31, R17, R16 ;  /* 0x000000111f117223 */ /* 0x000fc60000000010 */
[----:B------:R-:W-:Y:S01]  /*07b0*/  FFMA R13, R31, R13, R12 ;  /* 0x0000000d1f0d7223 */ /* 0x000fe2000000000c */
[C---:B0-----:R-:W-:Y:S01]  /*07c0*/  FFMA R21, R32.reuse, R22, R21 ;  /* 0x0000001620157223 */ /* 0x041fe20000000015 */
[----:B------:R-:W-:-:S03]  /*07d0*/  FFMA R5, R32, R6, R5 ;  /* 0x0000000620057223 */ /* 0x000fc60000000005 */
[C---:B-1----:R-:W-:Y:S01]  /*07e0*/  FFMA R23, R34.reuse, R23, R21 ;  /* 0x0000001722177223 */ /* 0x042fe20000000015 */
[----:B------:R-:W-:Y:S02]  /*07f0*/  FFMA R21, R34, R7, R5 ;  /* 0x0000000722157223 */ /* 0x000fe40000000005 */
[----:B------:R-:W0:Y:S01]  /*0800*/  LDS.128 R4, [R24+0xf0] ;  /* 0x0000f00018047984 */ /* 0x000e220000000c00 */
[C---:B------:R-:W-:Y:S01]  /*0810*/  FFMA R18, R32.reuse, R18, R17 ;  /* 0x0000001220127223 */ /* 0x040fe20000000011 */
[----:B------:R-:W-:-:S03]  /*0820*/  FFMA R14, R32, R14, R13 ;  /* 0x0000000e200e7223 */ /* 0x000fc6000000000d */
[C---:B------:R-:W-:Y:S01]  /*0830*/  FFMA R22, R34.reuse, R19, R18 ;  /* 0x0000001322167223 */ /* 0x040fe20000000012 */
[----:B------:R-:W-:Y:S01]  /*0840*/  FFMA R20, R34, R15, R14 ;  /* 0x0000000f22147223 */ /* 0x000fe2000000000e */
[----:B------:R-:W1:Y:S04]  /*0850*/  LDS.128 R16, [R24+0xb0] ;  /* 0x0000b00018107984 */ /* 0x000e680000000c00 */
[----:B------:R-:W3:Y:S01]  /*0860*/  LDS.128 R12, [R24+0xd0] ;  /* 0x0000d000180c7984 */ /* 0x000ee20000000c00 */
[----:B--2---:R-:W-:-:S04]  /*0870*/  FFMA R8, R33, R8, R39 ;  /* 0x0000000821087223 */ /* 0x004fc80000000027 */
[----:B------:R-:W-:Y:S01]  /*0880*/  FFMA R9, R31, R9, R8 ;  /* 0x000000091f097223 */ /* 0x000fe20000000008 */
[C---:B0-----:R-:W-:Y:S02]  /*0890*/  FFMA R36, R33.reuse, R4, R36 ;  /* 0x0000000421247223 */ /* 0x041fe40000000024 */
[----:B------:R-:W0:Y:S01]  /*08a0*/  LDC R4, c[0x0][0x3a0] ;  /* 0x0000e800ff047b82 */ /* 0x000e220000000800 */
[C---:B-1----:R-:W-:Y:S01]  /*08b0*/  FFMA R16, R33.reuse, R16, R35 ;  /* 0x0000001021107223 */ /* 0x042fe20000000023 */
[----:B---3--:R-:W-:-:S03]  /*08c0*/  FFMA R12, R33, R12, R37 ;  /* 0x0000000c210c7223 */ /* 0x008fc60000000025 */
[C---:B------:R-:W-:Y:S01]  /*08d0*/  FFMA R17, R31.reuse, R17, R16 ;  /* 0x000000111f117223 */ /* 0x040fe20000000010 */
[C---:B------:R-:W-:Y:S01]  /*08e0*/  FFMA R5, R31.reuse, R5, R36 ;  /* 0x000000051f057223 */ /* 0x040fe20000000024 */
[----:B------:R-:W-:Y:S01]  /*08f0*/  FFMA R13, R31, R13, R12 ;  /* 0x0000000d1f0d7223 */ /* 0x000fe2000000000c */
[C---:B------:R-:W-:Y:S01]  /*0900*/  FFMA R9, R32.reuse, R10, R9 ;  /* 0x0000000a20097223 */ /* 0x040fe20000000009 */
[C---:B------:R-:W-:Y:S01]  /*0910*/  FFMA R17, R32.reuse, R18, R17 ;  /* 0x0000001220117223 */ /* 0x040fe20000000011 */
[C---:B------:R-:W-:Y:S01]  /*0920*/  FFMA R6, R32.reuse, R6, R5 ;  /* 0x0000000620067223 */ /* 0x040fe20000000005 */
[----:B------:R-:W-:Y:S01]  /*0930*/  FFMA R14, R32, R14, R13 ;  /* 0x0000000e200e7223 */ /* 0x000fe2000000000d */
[C---:B------:R-:W-:Y:S01]  /*0940*/  FFMA R39, R34.reuse, R11, R9 ;  /* 0x0000000b22277223 */ /* 0x040fe20000000009 */
[C---:B------:R-:W-:Y:S01]  /*0950*/  FFMA R41, R34.reuse, R19, R17 ;  /* 0x0000001322297223 */ /* 0x040fe20000000011 */
[C---:B------:R-:W-:Y:S01]  /*0960*/  FFMA R36, R34.reuse, R7, R6 ;  /* 0x0000000722247223 */ /* 0x040fe20000000006 */
[----:B------:R-:W-:Y:S01]  /*0970*/  FFMA R40, R34, R15, R14 ;  /* 0x0000000f22287223 */ /* 0x000fe2000000000e */
[----:B0-----:R-:W-:Y:S01]  /*0980*/  LEA R27, R4, R27, 0x3 ;  /* 0x0000001b041b7211 */ /* 0x001fe200078e18ff */
[----:B------:R-:W-:Y:S06]  /*0990*/  BAR.SYNC.DEFER_BLOCKING 0x0 ;  /* 0x0000000000007b1d */ /* 0x000fec0000010000 */
[----:B------:R-:W-:Y:S05]  /*09a0*/  BRA.U !UP0, `(.L_x_1) ;  /* 0xfffffff908487547 */ /* 0x000fea000b83ffff */
.L_x_0:
[----:B------:R-:W0:Y:S01]  /*09b0*/  S2R R2, SR_TID.X ;  /* 0x0000000000027919 */ /* 0x000e220000002100 */
[----:B------:R-:W1:Y:S01]  /*09c0*/  LDC R14, c[0x0][0x39c] ;  /* 0x0000e700ff0e7b82 */ /* 0x000e620000000800 */
[----:B------:R-:W2:Y:S01]  /*09d0*/  LDCU UR4, c[0x0][0x3a0] ;  /* 0x00007400ff0477ac */ /* 0x000ea20008000800 */
[----:B0-----:R-:W-:Y:S02]  /*09e0*/  SHF.R.U32.HI R3, RZ, 0x3, R2 ;  /* 0x00000003ff037819 */ /* 0x001fe40000011602 */
[----:B------:R-:W-:Y:S02]  /*09f0*/  LOP3.LUT R15, R2, 0x3f, RZ, 0xc0, !PT ;  /* 0x0000003f020f7812 */ /* 0x000fe400078ec0ff */
[----:B------:R-:W-:Y:S02]  /*0a00*/  LOP3.LUT R3, R3, 0x78, RZ, 0xc0, !PT ;  /* 0x0000007803037812 */ /* 0x000fe400078ec0ff */
[----:B------:R-:W-:Y:S02]  /*0a10*/  IADD3 R15, PT, PT, R15, UR5, RZ ;  /* 0x000000050f0f7c10 */ /* 0x000fe4000fffe0ff */
[----:B------:R-:W-:-:S02]  /*0a20*/  LEA R17, R0, R3, 0x6 ;  /* 0x0000000300117211 */ /* 0x000fc400078e30ff */
[C---:B--2---:R-:W-:Y:S02]  /*0a30*/  ISETP.GE.AND P1, PT, R15.reuse, UR4, PT ;  /* 0x000000040f007c0c */ /* 0x044fe4000bf26270 */
[----:B------:R-:W-:Y:S02]  /*0a40*/  ISETP.GE.AND P0, PT, R15, UR4, PT ;  /* 0x000000040f007c0c */ /* 0x000fe4000bf06270 */
[CC--:B-1----:R-:W-:Y:S02]  /*0a50*/  ISETP.LT.AND P1, PT, R17.reuse, R14.reuse, !P1 ;  /* 0x0000000e1100720c */ /* 0x0c2fe40004f21270 */
[C---:B------:R-:W-:Y:S02]  /*0a60*/  IADD3 R11, PT, PT, R17.reuse, 0x2, RZ ;  /* 0x00000002110b7810 */ /* 0x040fe40007ffe0ff */
[----:B------:R-:W-:Y:S02]  /*0a70*/  IADD3 R25, PT, PT, R17, 0x3, RZ ;  /* 0x0000000311197810 */ /* 0x000fe40007ffe0ff */
[----:B------:R-:W-:-:S02]  /*0a80*/  ISETP.GE.OR P4, PT, R11, R14, P0 ;  /* 0x0000000e0b00720c */ /* 0x000fc40000786670 */
[----:B------:R-:W-:Y:S02]  /*0a90*/  IADD3 R9, PT, PT, R17, 0x1, RZ ;  /* 0x0000000111097810 */ /* 0x000fe40007ffe0ff */
[-C--:B------:R-:W-:Y:S02]  /*0aa0*/  ISETP.GE.OR P2, PT, R25, R14.reuse, P0 ;  /* 0x0000000e1900720c */ /* 0x080fe40000746670 */
[----:B------:R-:W-:Y:S01]  /*0ab0*/  IADD3 R31, PT, PT, R17, 0x4, RZ ;  /* 0x00000004111f7810 */ /* 0x000fe20007ffe0ff */
[----:B------:R-:W0:Y:S01]  /*0ac0*/  @P1 LDC.64 R18, c[0x0][0x390] ;  /* 0x0000e400ff121b82 */ /* 0x000e220000000a00 */
[----:B------:R-:W-:Y:S01]  /*0ad0*/  @P1 IMAD R0, R14, UR10, R17 ;  /* 0x0000000a0e001c24 */ /* 0x000fe2000f8e0211 */
[-C--:B------:R-:W-:Y:S02]  /*0ae0*/  ISETP.GE.OR P3, PT, R9, R14.reuse, P0 ;  /* 0x0000000e0900720c */ /* 0x080fe40000766670 */
[C---:B------:R-:W-:Y:S01]  /*0af0*/  IADD3 R27, PT, PT, R17.reuse, 0x5, RZ ;  /* 0x00000005111b7810 */ /* 0x040fe20007ffe0ff */
[----:B------:R-:W-:Y:S01]  /*0b00*/  @P1 IMAD R3, R0, UR4, R15 ;  /* 0x0000000400031c24 */ /* 0x000fe2000f8e020f */
[----:B------:R-:W-:Y:S01]  /*0b10*/  IADD3 R29, PT, PT, R17, 0x6, RZ ;  /* 0x00000006111d7810 */ /* 0x000fe20007ffe0ff */
[----:B------:R-:W-:Y:S01]  /*0b20*/  @!P4 IMAD R16, R14, UR10, R11 ;  /* 0x0000000a0e10cc24 */ /* 0x000fe2000f8e020b */
[----:B------:R-:W-:-:S02]  /*0b30*/  ISETP.GE.OR P6, PT, R31, R14, P0 ;  /* 0x0000000e1f00720c */ /* 0x000fc400007c6670 */
[----:B------:R-:W-:Y:S01]  /*0b40*/  ISETP.GE.OR P5, PT, R27, R14, P0 ;  /* 0x0000000e1b00720c */ /* 0x000fe200007a6670 */
[----:B------:R-:W1:Y:S01]  /*0b50*/  @!P2 LDC.64 R6, c[0x0][0x390] ;  /* 0x0000e400ff06ab82 */ /* 0x000e620000000a00 */
[----:B------:R-:W-:-:S03]  /*0b60*/  IADD3 R17, PT, PT, R17, 0x7, RZ ;  /* 0x0000000711117810 */ /* 0x000fc60007ffe0ff */
[----:B------:R-:W-:-:S04]  /*0b70*/  @!P3 IMAD R0, R14, UR10, R9 ;  /* 0x0000000a0e00bc24 */ /* 0x000fc8000f8e0209 */
[----:B------:R-:W2:Y:S01]  /*0b80*/  @!P3 LDC.64 R4, c[0x0][0x390] ;  /* 0x0000e400ff04bb82 */ /* 0x000ea20000000a00 */
[----:B------:R-:W-:Y:S02]  /*0b90*/  @!P3 IMAD R33, R0, UR4, R15 ;  /* 0x000000040021bc24 */ /* 0x000fe4000f8e020f */
[----:B------:R-:W-:Y:S02]  /*0ba0*/  @!P2 IMAD R0, R14, UR10, R25 ;  /* 0x0000000a0e00ac24 */ /* 0x000fe4000f8e0219 */
[----:B0-----:R-:W-:-:S03]  /*0bb0*/  @P1 IMAD.WIDE R18, R3, 0x4, R18 ;  /* 0x0000000403121825 */ /* 0x001fc600078e0212 */
[----:B------:R-:W0:Y:S02]  /*0bc0*/  @!P4 LDC.64 R2, c[0x0][0x390] ;  /* 0x0000e400ff02cb82 */ /* 0x000e240000000a00 */
[----:B------:R3:W-:Y:S01]  /*0bd0*/  @P1 STG.E desc[UR8][R18.64], R23 ;  /* 0x0000001712001986 */ /* 0x0007e2000c101908 */
[-C--:B------:R-:W-:Y:S02]  /*0be0*/  ISETP.GE.OR P1, PT, R29, R14.reuse, P0 ;  /* 0x0000000e1d00720c */ /* 0x080fe40000726670 */
[----:B------:R-:W-:-:S03]  /*0bf0*/  ISETP.GE.OR P0, PT, R17, R14, P0 ;  /* 0x0000000e1100720c */ /* 0x000fc60000706670 */
[----:B------:R-:W4:Y:S01]  /*0c00*/  @!P6 LDC.64 R8, c[0x0][0x390] ;  /* 0x0000e400ff08eb82 */ /* 0x000f220000000a00 */
[----:B---3--:R-:W-:-:S07]  /*0c10*/  @!P4 IMAD R19, R16, UR4, R15 ;  /* 0x000000041013cc24 */ /* 0x008fce000f8e020f */
[----:B------:R-:W3:Y:S01]  /*0c20*/  @!P5 LDC.64 R10, c[0x0][0x390] ;  /* 0x0000e400ff0adb82 */ /* 0x000ee20000000a00 */
[C---:B------:R-:W-:Y:S02]  /*0c30*/  @!P5 IMAD R16, R14.reuse, UR10, R27 ;  /* 0x0000000a0e10dc24 */ /* 0x040fe4000f8e021b */
[----:B------:R-:W-:Y:S02]  /*0c40*/  @!P1 IMAD R18, R14, UR10, R29 ;  /* 0x0000000a0e129c24 */ /* 0x000fe4000f8e021d */
[----:B--2---:R-:W-:-:S03]  /*0c50*/  @!P3 IMAD.WIDE R4, R33, 0x4, R4 ;  /* 0x000000042104b825 */ /* 0x004fc600078e0204 */
[----:B------:R-:W2:Y:S01]  /*0c60*/  @!P1 LDC.64 R12, c[0x0][0x390] ;  /* 0x0000e400ff0c9b82 */ /* 0x000ea20000000a00 */
[----:B0-----:R-:W-:Y:S01]  /*0c70*/  @!P4 IMAD.WIDE R2, R19, 0x4, R2 ;  /* 0x000000041302c825 */ /* 0x001fe200078e0202 */
[----:B------:R0:W-:Y:S03]  /*0c80*/  @!P3 STG.E desc[UR8][R4.64], R22 ;  /* 0x000000160400b986 */ /* 0x0001e6000c101908 */
[----:B------:R-:W-:Y:S01]  /*0c90*/  @!P2 IMAD R19, R0, UR4, R15 ;  /* 0x000000040013ac24 */ /* 0x000fe2000f8e020f */
[----:B------:R0:W-:Y:S01]  /*0ca0*/  @!P4 STG.E desc[UR8][R2.64], R20 ;  /* 0x000000140200c986 */ /* 0x0001e2000c101908 */
[----:B------:R-:W-:Y:S02]  /*0cb0*/  @!P6 IMAD R0, R14, UR10, R31 ;  /* 0x0000000a0e00ec24 */ /* 0x000fe4000f8e021f */
[----:B-1----:R-:W-:-:S04]  /*0cc0*/  @!P2 IMAD.WIDE R6, R19, 0x4, R6 ;  /* 0x000000041306a825 */ /* 0x002fc800078e0206 */
[--C-:B------:R-:W-:Y:S01]  /*0cd0*/  @!P6 IMAD R19, R0, UR4, R15.reuse ;  /* 0x000000040013ec24 */ /* 0x100fe2000f8e020f */
[----:B------:R0:W-:Y:S01]  /*0ce0*/  @!P2 STG.E desc[UR8][R6.64], R21 ;  /* 0x000000150600a986 */ /* 0x0001e2000c101908 */
[--C-:B------:R-:W-:Y:S02]  /*0cf0*/  @!P5 IMAD R23, R16, UR4, R15.reuse ;  /* 0x000000041017dc24 */ /* 0x100fe4000f8e020f */
[----:B------:R-:W-:Y:S02]  /*0d00*/  @!P1 IMAD R25, R18, UR4, R15 ;  /* 0x0000000412199c24 */ /* 0x000fe4000f8e020f */
[----:B----4-:R-:W-:-:S04]  /*0d10*/  @!P6 IMAD.WIDE R8, R19, 0x4, R8 ;  /* 0x000000041308e825 */ /* 0x010fc800078e0208 */
[----:B---3--:R-:W-:Y:S01]  /*0d20*/  @!P5 IMAD.WIDE R10, R23, 0x4, R10 ;  /* 0x00000004170ad825 */ /* 0x008fe200078e020a */
[----:B------:R0:W-:Y:S03]  /*0d30*/  @!P6 STG.E desc[UR8][R8.64], R39 ;  /* 0x000000270800e986 */ /* 0x0001e6000c101908 */
[----:B--2---:R-:W-:Y:S01]  /*0d40*/  @!P1 IMAD.WIDE R12, R25, 0x4, R12 ;  /* 0x00000004190c9825 */ /* 0x004fe200078e020c */
[----:B------:R0:W-:Y:S04]  /*0d50*/  @!P5 STG.E desc[UR8][R10.64], R41 ;  /* 0x000000290a00d986 */ /* 0x0001e8000c101908 */
[----:B------:R0:W-:Y:S01]  /*0d60*/  @!P1 STG.E desc[UR8][R12.64], R40 ;  /* 0x000000280c009986 */ /* 0x0001e2000c101908 */
[----:B------:R-:W-:Y:S05]  /*0d70*/  @P0 EXIT ;  /* 0x000000000000094d */ /* 0x000fea0003800000 */
[----:B0-----:R-:W0:Y:S01]  /*0d80*/  LDC.64 R2, c[0x0][0x390] ;  /* 0x0000e400ff027b82 */ /* 0x001e220000000a00 */
[----:B------:R-:W-:-:S04]  /*0d90*/  IMAD R14, R14, UR10, R17 ;  /* 0x0000000a0e0e7c24 */ /* 0x000fc8000f8e0211 */
[----:B------:R-:W-:-:S04]  /*0da0*/  IMAD R15, R14, UR4, R15 ;  /* 0x000000040e0f7c24 */ /* 0x000fc8000f8e020f */
[----:B0-----:R-:W-:-:S05]  /*0db0*/  IMAD.WIDE R2, R15, 0x4, R2 ;  /* 0x000000040f027825 */ /* 0x001fca00078e0202 */
[----:B------:R-:W-:Y:S01]  /*0dc0*/  STG.E desc[UR8][R2.64], R36 ;  /* 0x0000002402007986 */ /* 0x000fe2000c101908 */
[----:B------:R-:W-:Y:S05]  /*0dd0*/  EXIT ;  /* 0x000000000000794d */ /* 0x000fea0003800000 */
.L_x_2:
[----:B------:R-:W-:-:S00]  /*0de0*/  BRA `(.L_x_2) ;  /* 0xfffffffc00fc7947 */ /* 0x000fc0000383ffff */
[----:B------:R-:W-:-:S00]  /*0df0*/  NOP ;  /* 0x0000000000007918 */ /* 0x000fc00000000000 */
        /* <DEDUP_REMOVED lines=8> */
.L_x_3:


//--------------------- .nv.shared._Z6kernelPKfS0_Pfiiii --------------------------
	.section	.nv.shared._Z6kernelPKfS0_Pfiiii,"aw",@nobits
	.sectionflags	@""
	.align	4
.nv.shared._Z6kernelPKfS0_Pfiiii:
	.zero		5120


//--------------------- .nv.shared.reserved.0     --------------------------
	.section	.nv.shared.reserved.0,"aw",@nobits
	.weak		__nv_reservedSMEM_offset_0_alias
	.size		__nv_reservedSMEM_offset_0_alias, 0, 64
	.other		__nv_reservedSMEM_offset_0_alias,@"STO_CUDA_RESERVED_SHARED STV_DEFAULT"
__nv_reservedSMEM_offset_0_alias:
	.zero		0
	.zero		64


//--------------------- .nv.constant0._Z6kernelPKfS0_Pfiiii --------------------------
	.section	.nv.constant0._Z6kernelPKfS0_Pfiiii,"a",@progbits
	.sectionflags	@""
	.align	4
.nv.constant0._Z6kernelPKfS0_Pfiiii:
	.zero		936


//--------------------- SYMBOLS --------------------------

	.type		.nv.reservedSmem.offset0,@object
	.size		.nv.reservedSmem.offset0,0x4
	.type		.nv.reservedSmem.cap,@object
	.size		.nv.reservedSmem.cap,0x4
